//
// Generated by NVIDIA NVVM Compiler
//
// Compiler Build ID: CL-36424714
// Cuda compilation tools, release 13.0, V13.0.88
// Based on NVVM 20.0.0
//

.version 9.0
.target sm_100
.address_size 64

	// .globl	addOne

.visible .entry addOne(
	.param .u64 .ptr .align 1 addOne_param_0,
	.param .u32 addOne_param_1,
	.param .u32 addOne_param_2
)
{
	.reg .pred 	%p<4>;
	.reg .b32 	%r<13>;
	.reg .b32 	%f<3>;
	.reg .b64 	%rd<9>;

	ld.param.u64 	%rd1, [addOne_param_0];
	ld.param.u32 	%r3, [addOne_param_1];
	ld.param.u32 	%r5, [addOne_param_2];
	mov.u32 	%r6, %tid.x;
	mov.u32 	%r7, %ctaid.x;
	mov.u32 	%r8, %ntid.x;
	mad.lo.s32 	%r1, %r7, %r8, %r6;
	mov.u32 	%r9, %tid.y;
	mov.u32 	%r10, %ctaid.y;
	mov.u32 	%r11, %ntid.y;
	mad.lo.s32 	%r12, %r10, %r11, %r9;
	setp.ge.s32 	%p1, %r1, %r5;
	setp.ge.s32 	%p2, %r12, %r3;
	or.pred  	%p3, %p1, %p2;
	@%p3 bra 	$L__BB0_2;
	cvta.to.global.u64 	%rd2, %rd1;
	mul.wide.u32 	%rd3, %r12, 8;
	add.s64 	%rd4, %rd2, %rd3;
	ld.global.u64 	%rd5, [%rd4];
	cvta.to.global.u64 	%rd6, %rd5;
	mul.wide.s32 	%rd7, %r1, 4;
	add.s64 	%rd8, %rd6, %rd7;
	ld.global.f32 	%f1, [%rd8];
	add.f32 	%f2, %f1, 0f3F800000;
	st.global.f32 	[%rd8], %f2;
$L__BB0_2:
	ret;

}


// ===== COMPILED SASS (sm_100) =====

	.target	sm_100

	.elftype	@"ET_EXEC"


//--------------------- .note.nv.tkinfo           --------------------------
	.section	.note.nv.tkinfo,"",@"SHT_NOTE"
	.sectionflags	@"SHF_NOTE_NV_TKINFO"
	.tkinfo
        /*0018*/ 	.word	0x00000002
        /*0030*/ 	.string	""
        /*0030*/ 	.string	"ptxas"
        /*0030*/ 	.string	"Cuda compilation tools, release 13.0, V13.0.88"
        /*0030*/ 	.string	"Build cuda_13.0.r13.0/compiler.36424714_0"
        /*0030*/ 	.string	"-arch sm_100 -m 64 "



//--------------------- .note.nv.cuinfo           --------------------------
	.section	.note.nv.cuinfo,"",@"SHT_NOTE"
	.sectionflags	@"SHF_NOTE_NV_CUINFO"
        /*0018*/ 	.short	0x0002
        /*001a*/ 	.short	0x0064
        /*001c*/ 	.short	0x0082
	.zero		2


//--------------------- .nv.info                  --------------------------
	.section	.nv.info,"",@"SHT_CUDA_INFO"
	.align	4


	//----- nvinfo : EIATTR_REGCOUNT
	.align		4
        /*0000*/ 	.byte	0x04, 0x2f
        /*0002*/ 	.short	(.L_1 - .L_0)
	.align		4
.L_0:
        /*0004*/ 	.word	index@(addOne)
        /*0008*/ 	.word	0x0000000a


	//----- nvinfo : EIATTR_FRAME_SIZE
	.align		4
.L_1:
        /*000c*/ 	.byte	0x04, 0x11
        /*000e*/ 	.short	(.L_3 - .L_2)
	.align		4
.L_2:
        /*0010*/ 	.word	index@(addOne)
        /*0014*/ 	.word	0x00000000


	//----- nvinfo : EIATTR_MIN_STACK_SIZE
	.align		4
.L_3:
        /*0018*/ 	.byte	0x04, 0x12
        /*001a*/ 	.short	(.L_5 - .L_4)
	.align		4
.L_4:
        /*001c*/ 	.word	index@(addOne)
        /*0020*/ 	.word	0x00000000
.L_5:


//--------------------- .nv.compat                --------------------------
	.section	.nv.compat,"",@"SHT_CUDA_COMPAT_INFO"
	.align	4
        /*0000*/ 	.byte	0x02, 0x09, 0x00, 0x00, 0x02, 0x02, 0x01, 0x00, 0x02, 0x05, 0x05, 0x00, 0x03, 0x07, 0x01, 0x01
        /*0010*/ 	.byte	0x02, 0x03, 0x00, 0x00, 0x02, 0x06, 0x01, 0x00, 0x04, 0x0b, 0x08, 0x00, 0x09, 0x00, 0x00, 0x00
        /*0020*/ 	.byte	0x00, 0x00, 0x00, 0x00


//--------------------- .nv.info.addOne           --------------------------
	.section	.nv.info.addOne,"",@"SHT_CUDA_INFO"
	.sectionflags	@""
	.align	4


	//----- nvinfo : EIATTR_CUDA_API_VERSION
	.align		4
        /*0000*/ 	.byte	0x04, 0x37
        /*0002*/ 	.short	(.L_7 - .L_6)
.L_6:
        /*0004*/ 	.word	0x00000082


	//----- nvinfo : EIATTR_KPARAM_INFO
	.align		4
.L_7:
        /*0008*/ 	.byte	0x04, 0x17
        /*000a*/ 	.short	(.L_9 - .L_8)
.L_8:
        /*000c*/ 	.word	0x00000000
        /*0010*/ 	.short	0x0002
        /*0012*/ 	.short	0x000c
        /*0014*/ 	.byte	0x00, 0xf0, 0x11, 0x00


	//----- nvinfo : EIATTR_KPARAM_INFO
	.align		4
.L_9:
        /*0018*/ 	.byte	0x04, 0x17
        /*001a*/ 	.short	(.L_11 - .L_10)
.L_10:
        /*001c*/ 	.word	0x00000000
        /*0020*/ 	.short	0x0001
        /*0022*/ 	.short	0x0008
        /*0024*/ 	.byte	0x00, 0xf0, 0x11, 0x00


	//----- nvinfo : EIATTR_KPARAM_INFO
	.align		4
.L_11:
        /*0028*/ 	.byte	0x04, 0x17
        /*002a*/ 	.short	(.L_13 - .L_12)
.L_12:
        /*002c*/ 	.word	0x00000000
        /*0030*/ 	.short	0x0000
        /*0032*/ 	.short	0x0000
        /*0034*/ 	.byte	0x00, 0xf5, 0x21, 0x00


	//----- nvinfo : EIATTR_SPARSE_MMA_MASK
	.align		4
.L_13:
        /*0038*/ 	.byte	0x03, 0x50
        /*003a*/ 	.short	0x0000


	//----- nvinfo : EIATTR_MAXREG_COUNT
	.align		4
        /*003c*/ 	.byte	0x03, 0x1b
        /*003e*/ 	.short	0x00ff


	//----- nvinfo : EIATTR_MERCURY_ISA_VERSION
	.align		4
        /*0040*/ 	.byte	0x03, 0x5f
        /*0042*/ 	.short	0x0101


	//----- nvinfo : EIATTR_VRC_CTA_INIT_COUNT
	.align		4
        /*0044*/ 	.byte	0x02, 0x4a
	.zero		1
	.zero		1


	//----- nvinfo : EIATTR_EXIT_INSTR_OFFSETS
	.align		4
        /*0048*/ 	.byte	0x04, 0x1c
        /*004a*/ 	.short	(.L_15 - .L_14)


	//   ....[0]....
.L_14:
        /*004c*/ 	.word	0x000000c0


	//   ....[1]....
        /*0050*/ 	.word	0x00000150


	//----- nvinfo : EIATTR_CBANK_PARAM_SIZE
	.align		4
.L_15:
        /*0054*/ 	.byte	0x03, 0x19
        /*0056*/ 	.short	0x0010


	//----- nvinfo : EIATTR_PARAM_CBANK
	.align		4
        /*0058*/ 	.byte	0x04, 0x0a
        /*005a*/ 	.short	(.L_17 - .L_16)
	.align		4
.L_16:
        /*005c*/ 	.word	index@(.nv.constant0.addOne)
        /*0060*/ 	.short	0x0380
        /*0062*/ 	.short	0x0010


	//----- nvinfo : EIATTR_SW_WAR
	.align		4
.L_17:
        /*0064*/ 	.byte	0x04, 0x36
        /*0066*/ 	.short	(.L_19 - .L_18)
.L_18:
        /*0068*/ 	.word	0x00000008
.L_19:


//--------------------- .nv.callgraph             --------------------------
	.section	.nv.callgraph,"",@"SHT_CUDA_CALLGRAPH"
	.align	4
	.sectionentsize	8
	.align		4
        /*0000*/ 	.word	0x00000000
	.align		4
        /*0004*/ 	.word	0xffffffff
	.align		4
        /*0008*/ 	.word	0x00000000
	.align		4
        /*000c*/ 	.word	0xfffffffe
	.align		4
        /*0010*/ 	.word	0x00000000
	.align		4
        /*0014*/ 	.word	0xfffffffd
	.align		4
        /*0018*/ 	.word	0x00000000
	.align		4
        /*001c*/ 	.word	0xfffffffc


//--------------------- .text.addOne              --------------------------
	.section	.text.addOne,"ax",@progbits
	.align	128
        .global         addOne
        .type           addOne,@function
        .size           addOne,(.L_x_1 - addOne)
        .other          addOne,@"STO_CUDA_ENTRY STV_DEFAULT"
addOne:
.text.addOne:
[----:B------:R-:W-:Y:S01]  /*0000*/  LDC R1, c[0x0][0x37c] ;  /* 0x0000df00ff017b82 */ /* 0x000fe20000000800 */
[----:B------:R-:W0:Y:S07]  /*0010*/  S2R R7, SR_TID.Y ;  /* 0x0000000000077919 */ /* 0x000e2e0000002200 */
[----:B------:R-:W1:Y:S01]  /*0020*/  LDC R0, c[0x0][0x360] ;  /* 0x0000d800ff007b82 */ /* 0x000e620000000800 */
[----:B------:R-:W2:Y:S01]  /*0030*/  LDCU.64 UR6, c[0x0][0x388] ;  /* 0x00007100ff0677ac */ /* 0x000ea20008000a00 */
[----:B------:R-:W1:Y:S06]  /*0040*/  S2R R5, SR_TID.X ;  /* 0x0000000000057919 */ /* 0x000e6c0000002100 */
[----:B------:R-:W0:Y:S08]  /*0050*/  S2UR UR5, SR_CTAID.Y ;  /* 0x00000000000579c3 */ /* 0x000e300000002600 */
[----:B------:R-:W0:Y:S08]  /*0060*/  LDC R2, c[0x0][0x364] ;  /* 0x0000d900ff027b82 */ /* 0x000e300000000800 */
[----:B------:R-:W1:Y:S01]  /*0070*/  S2UR UR4, SR_CTAID.X ;  /* 0x00000000000479c3 */ /* 0x000e620000002500 */
[----:B0-----:R-:W-:-:S05]  /*0080*/  IMAD R7, R2, UR5, R7 ;  /* 0x0000000502077c24 */ /* 0x001fca000f8e0207 */
[----:B--2---:R-:W-:Y:S01]  /*0090*/  ISETP.GE.AND P0, PT, R7, UR6, PT ;  /* 0x0000000607007c0c */ /* 0x004fe2000bf06270 */
[----:B-1----:R-:W-:-:S05]  /*00a0*/  IMAD R5, R0, UR4, R5 ;  /* 0x0000000400057c24 */ /* 0x002fca000f8e0205 */
[----:B------:R-:W-:-:S13]  /*00b0*/  ISETP.GE.OR P0, PT, R5, UR7, P0 ;  /* 0x0000000705007c0c */ /* 0x000fda0008706670 */
[----:B------:R-:W-:Y:S05]  /*00c0*/  @P0 EXIT ;  /* 0x000000000000094d */ /* 0x000fea0003800000 */
[----:B------:R-:W0:Y:S01]  /*00d0*/  LDC.64 R2, c[0x0][0x380] ;  /* 0x0000e000ff027b82 */ /* 0x000e220000000a00 */
[----:B------:R-:W1:Y:S01]  /*00e0*/  LDCU.64 UR4, c[0x0][0x358] ;  /* 0x00006b00ff0477ac */ /* 0x000e620008000a00 */
[----:B0-----:R-:W-:-:S06]  /*00f0*/  IMAD.WIDE.U32 R2, R7, 0x8, R2 ;  /* 0x0000000807027825 */ /* 0x001fcc00078e0002 */
[----:B-1----:R-:W2:Y:S02]  /*0100*/  LDG.E.64 R2, desc[UR4][R2.64] ;  /* 0x0000000402027981 */ /* 0x002ea4000c1e1b00 */
[----:B--2---:R-:W-:-:S05]  /*0110*/  IMAD.WIDE R4, R5, 0x4, R2 ;  /* 0x0000000405047825 */ /* 0x004fca00078e0202 */
[----:B------:R-:W2:Y:S02]  /*0120*/  LDG.E R0, desc[UR4][R4.64] ;  /* 0x0000000404007981 */ /* 0x000ea4000c1e1900 */
[----:B--2---:R-:W-:-:S05]  /*0130*/  FADD R7, R0, 1 ;  /* 0x3f80000000077421 */ /* 0x004fca0000000000 */
[----:B------:R-:W-:Y:S01]  /*0140*/  STG.E desc[UR4][R4.64], R7 ;  /* 0x0000000704007986 */ /* 0x000fe2000c101904 */
[----:B------:R-:W-:Y:S05]  /*0150*/  EXIT ;  /* 0x000000000000794d */ /* 0x000fea0003800000 */
.L_x_0:
[----:B------:R-:W-:-:S00]  /*0160*/  BRA `(.L_x_0) ;  /* 0xfffffffc00fc7947 */ /* 0x000fc0000383ffff */
[----:B------:R-:W-:-:S00]  /*0170*/  NOP ;  /* 0x0000000000007918 */ /* 0x000fc00000000000 */
        /* <DEDUP_REMOVED lines=8> */
.L_x_1:


//--------------------- .nv.shared.reserved.0     --------------------------
	.section	.nv.shared.reserved.0,"aw",@nobits
	.weak		__nv_reservedSMEM_offset_0_alias
	.size		__nv_reservedSMEM_offset_0_alias, 0, 64
	.other		__nv_reservedSMEM_offset_0_alias,@"STO_CUDA_RESERVED_SHARED STV_DEFAULT"
__nv_reservedSMEM_offset_0_alias:
	.zero		0
	.zero		64


//--------------------- .nv.constant0.addOne      --------------------------
	.section	.nv.constant0.addOne,"a",@progbits
	.sectionflags	@""
	.align	4
.nv.constant0.addOne:
	.zero		912


//--------------------- SYMBOLS --------------------------

	.type		.nv.reservedSmem.offset0,@object
	.size		.nv.reservedSmem.offset0,0x4
